//
// Generated by NVIDIA NVVM Compiler
//
// Compiler Build ID: CL-36424714
// Cuda compilation tools, release 13.0, V13.0.88
// Based on NVVM 20.0.0
//

.version 9.0
.target sm_100
.address_size 64

	// .globl	_Z14return_double_iPdPKd

.visible .entry _Z14return_double_iPdPKd(
	.param .u32 _Z14return_double_iPdPKd_param_0,
	.param .u64 .ptr .align 1 _Z14return_double_iPdPKd_param_1,
	.param .u64 .ptr .align 1 _Z14return_double_iPdPKd_param_2
)
{
	.reg .pred 	%p<2>;
	.reg .b32 	%r<6>;
	.reg .b64 	%rd<8>;
	.reg .b64 	%fd<3>;

	ld.param.u32 	%r2, [_Z14return_double_iPdPKd_param_0];
	ld.param.u64 	%rd1, [_Z14return_double_iPdPKd_param_1];
	ld.param.u64 	%rd2, [_Z14return_double_iPdPKd_param_2];
	mov.u32 	%r3, %ctaid.x;
	mov.u32 	%r4, %ntid.x;
	mov.u32 	%r5, %tid.x;
	mad.lo.s32 	%r1, %r3, %r4, %r5;
	setp.ge.s32 	%p1, %r1, %r2;
	@%p1 bra 	$L__BB0_2;
	cvta.to.global.u64 	%rd3, %rd2;
	cvta.to.global.u64 	%rd4, %rd1;
	mul.wide.s32 	%rd5, %r1, 8;
	add.s64 	%rd6, %rd3, %rd5;
	ld.global.f64 	%fd1, [%rd6];
	add.f64 	%fd2, %fd1, %fd1;
	add.s64 	%rd7, %rd4, %rd5;
	st.global.f64 	[%rd7], %fd2;
$L__BB0_2:
	ret;

}


// ===== COMPILED SASS (sm_100) =====

	.target	sm_100

	.elftype	@"ET_EXEC"


//--------------------- .note.nv.tkinfo           --------------------------
	.section	.note.nv.tkinfo,"",@"SHT_NOTE"
	.sectionflags	@"SHF_NOTE_NV_TKINFO"
	.tkinfo
        /*0018*/ 	.word	0x00000002
        /*0030*/ 	.string	""
        /*0030*/ 	.string	"ptxas"
        /*0030*/ 	.string	"Cuda compilation tools, release 13.0, V13.0.88"
        /*0030*/ 	.string	"Build cuda_13.0.r13.0/compiler.36424714_0"
        /*0030*/ 	.string	"-arch sm_100 -m 64 "



//--------------------- .note.nv.cuinfo           --------------------------
	.section	.note.nv.cuinfo,"",@"SHT_NOTE"
	.sectionflags	@"SHF_NOTE_NV_CUINFO"
        /*0018*/ 	.short	0x0002
        /*001a*/ 	.short	0x0064
        /*001c*/ 	.short	0x0082
	.zero		2


//--------------------- .nv.info                  --------------------------
	.section	.nv.info,"",@"SHT_CUDA_INFO"
	.align	4


	//----- nvinfo : EIATTR_REGCOUNT
	.align		4
        /*0000*/ 	.byte	0x04, 0x2f
        /*0002*/ 	.short	(.L_1 - .L_0)
	.align		4
.L_0:
        /*0004*/ 	.word	index@(_Z14return_double_iPdPKd)
        /*0008*/ 	.word	0x0000000c


	//----- nvinfo : EIATTR_FRAME_SIZE
	.align		4
.L_1:
        /*000c*/ 	.byte	0x04, 0x11
        /*000e*/ 	.short	(.L_3 - .L_2)
	.align		4
.L_2:
        /*0010*/ 	.word	index@(_Z14return_double_iPdPKd)
        /*0014*/ 	.word	0x00000000


	//----- nvinfo : EIATTR_MIN_STACK_SIZE
	.align		4
.L_3:
        /*0018*/ 	.byte	0x04, 0x12
        /*001a*/ 	.short	(.L_5 - .L_4)
	.align		4
.L_4:
        /*001c*/ 	.word	index@(_Z14return_double_iPdPKd)
        /*0020*/ 	.word	0x00000000
.L_5:


//--------------------- .nv.compat                --------------------------
	.section	.nv.compat,"",@"SHT_CUDA_COMPAT_INFO"
	.align	4
        /*0000*/ 	.byte	0x02, 0x09, 0x00, 0x00, 0x02, 0x02, 0x01, 0x00, 0x02, 0x05, 0x05, 0x00, 0x03, 0x07, 0x01, 0x01
        /*0010*/ 	.byte	0x02, 0x03, 0x00, 0x00, 0x02, 0x06, 0x01, 0x00, 0x04, 0x0b, 0x08, 0x00, 0x01, 0x00, 0x00, 0x00
        /*0020*/ 	.byte	0x00, 0x00, 0x00, 0x00


//--------------------- .nv.info._Z14return_double_iPdPKd --------------------------
	.section	.nv.info._Z14return_double_iPdPKd,"",@"SHT_CUDA_INFO"
	.sectionflags	@""
	.align	4


	//----- nvinfo : EIATTR_CUDA_API_VERSION
	.align		4
        /*0000*/ 	.byte	0x04, 0x37
        /*0002*/ 	.short	(.L_7 - .L_6)
.L_6:
        /*0004*/ 	.word	0x00000082


	//----- nvinfo : EIATTR_KPARAM_INFO
	.align		4
.L_7:
        /*0008*/ 	.byte	0x04, 0x17
        /*000a*/ 	.short	(.L_9 - .L_8)
.L_8:
        /*000c*/ 	.word	0x00000000
        /*0010*/ 	.short	0x0002
        /*0012*/ 	.short	0x0010
        /*0014*/ 	.byte	0x00, 0xf5, 0x21, 0x00


	//----- nvinfo : EIATTR_KPARAM_INFO
	.align		4
.L_9:
        /*0018*/ 	.byte	0x04, 0x17
        /*001a*/ 	.short	(.L_11 - .L_10)
.L_10:
        /*001c*/ 	.word	0x00000000
        /*0020*/ 	.short	0x0001
        /*0022*/ 	.short	0x0008
        /*0024*/ 	.byte	0x00, 0xf5, 0x21, 0x00


	//----- nvinfo : EIATTR_KPARAM_INFO
	.align		4
.L_11:
        /*0028*/ 	.byte	0x04, 0x17
        /*002a*/ 	.short	(.L_13 - .L_12)
.L_12:
        /*002c*/ 	.word	0x00000000
        /*0030*/ 	.short	0x0000
        /*0032*/ 	.short	0x0000
        /*0034*/ 	.byte	0x00, 0xf0, 0x11, 0x00


	//----- nvinfo : EIATTR_SPARSE_MMA_MASK
	.align		4
.L_13:
        /*0038*/ 	.byte	0x03, 0x50
        /*003a*/ 	.short	0x0000


	//----- nvinfo : EIATTR_MAXREG_COUNT
	.align		4
        /*003c*/ 	.byte	0x03, 0x1b
        /*003e*/ 	.short	0x00ff


	//----- nvinfo : EIATTR_MERCURY_ISA_VERSION
	.align		4
        /*0040*/ 	.byte	0x03, 0x5f
        /*0042*/ 	.short	0x0101


	//----- nvinfo : EIATTR_VRC_CTA_INIT_COUNT
	.align		4
        /*0044*/ 	.byte	0x02, 0x4a
	.zero		1
	.zero		1


	//----- nvinfo : EIATTR_EXIT_INSTR_OFFSETS
	.align		4
        /*0048*/ 	.byte	0x04, 0x1c
        /*004a*/ 	.short	(.L_15 - .L_14)


	//   ....[0]....
.L_14:
        /*004c*/ 	.word	0x00000070


	//   ....[1]....
        /*0050*/ 	.word	0x00000100


	//----- nvinfo : EIATTR_CBANK_PARAM_SIZE
	.align		4
.L_15:
        /*0054*/ 	.byte	0x03, 0x19
        /*0056*/ 	.short	0x0018


	//----- nvinfo : EIATTR_PARAM_CBANK
	.align		4
        /*0058*/ 	.byte	0x04, 0x0a
        /*005a*/ 	.short	(.L_17 - .L_16)
	.align		4
.L_16:
        /*005c*/ 	.word	index@(.nv.constant0._Z14return_double_iPdPKd)
        /*0060*/ 	.short	0x0380
        /*0062*/ 	.short	0x0018


	//----- nvinfo : EIATTR_SW_WAR
	.align		4
.L_17:
        /*0064*/ 	.byte	0x04, 0x36
        /*0066*/ 	.short	(.L_19 - .L_18)
.L_18:
        /*0068*/ 	.word	0x00000008
.L_19:


//--------------------- .nv.callgraph             --------------------------
	.section	.nv.callgraph,"",@"SHT_CUDA_CALLGRAPH"
	.align	4
	.sectionentsize	8
	.align		4
        /*0000*/ 	.word	0x00000000
	.align		4
        /*0004*/ 	.word	0xffffffff
	.align		4
        /*0008*/ 	.word	0x00000000
	.align		4
        /*000c*/ 	.word	0xfffffffe
	.align		4
        /*0010*/ 	.word	0x00000000
	.align		4
        /*0014*/ 	.word	0xfffffffd
	.align		4
        /*0018*/ 	.word	0x00000000
	.align		4
        /*001c*/ 	.word	0xfffffffc


//--------------------- .text._Z14return_double_iPdPKd --------------------------
	.section	.text._Z14return_double_iPdPKd,"ax",@progbits
	.align	128
        .global         _Z14return_double_iPdPKd
        .type           _Z14return_double_iPdPKd,@function
        .size           _Z14return_double_iPdPKd,(.L_x_1 - _Z14return_double_iPdPKd)
        .other          _Z14return_double_iPdPKd,@"STO_CUDA_ENTRY STV_DEFAULT"
_Z14return_double_iPdPKd:
.text._Z14return_double_iPdPKd:
[----:B------:R-:W-:Y:S01]  /*0000*/  LDC R1, c[0x0][0x37c] ;  /* 0x0000df00ff017b82 */ /* 0x000fe20000000800 */
[----:B------:R-:W0:Y:S07]  /*0010*/  S2R R0, SR_TID.X ;  /* 0x0000000000007919 */ /* 0x000e2e0000002100 */
[----:B------:R-:W0:Y:S01]  /*0020*/  S2UR UR4, SR_CTAID.X ;  /* 0x00000000000479c3 */ /* 0x000e220000002500 */
[----:B------:R-:W1:Y:S07]  /*0030*/  LDCU UR5, c[0x0][0x380] ;  /* 0x00007000ff0577ac */ /* 0x000e6e0008000800 */
[----:B------:R-:W0:Y:S02]  /*0040*/  LDC R9, c[0x0][0x360] ;  /* 0x0000d800ff097b82 */ /* 0x000e240000000800 */
[----:B0-----:R-:W-:-:S05]  /*0050*/  IMAD R9, R9, UR4, R0 ;  /* 0x0000000409097c24 */ /* 0x001fca000f8e0200 */
[----:B-1----:R-:W-:-:S13]  /*0060*/  ISETP.GE.AND P0, PT, R9, UR5, PT ;  /* 0x0000000509007c0c */ /* 0x002fda000bf06270 */
[----:B------:R-:W-:Y:S05]  /*0070*/  @P0 EXIT ;  /* 0x000000000000094d */ /* 0x000fea0003800000 */
[----:B------:R-:W0:Y:S01]  /*0080*/  LDC.64 R2, c[0x0][0x390] ;  /* 0x0000e400ff027b82 */ /* 0x000e220000000a00 */
[----:B------:R-:W1:Y:S07]  /*0090*/  LDCU.64 UR4, c[0x0][0x358] ;  /* 0x00006b00ff0477ac */ /* 0x000e6e0008000a00 */
[----:B------:R-:W2:Y:S01]  /*00a0*/  LDC.64 R6, c[0x0][0x388] ;  /* 0x0000e200ff067b82 */ /* 0x000ea20000000a00 */
[----:B0-----:R-:W-:-:S06]  /*00b0*/  IMAD.WIDE R2, R9, 0x8, R2 ;  /* 0x0000000809027825 */ /* 0x001fcc00078e0202 */
[----:B-1----:R-:W3:Y:S01]  /*00c0*/  LDG.E.64 R2, desc[UR4][R2.64] ;  /* 0x0000000402027981 */ /* 0x002ee2000c1e1b00 */
[----:B--2---:R-:W-:Y:S01]  /*00d0*/  IMAD.WIDE R6, R9, 0x8, R6 ;  /* 0x0000000809067825 */ /* 0x004fe200078e0206 */
[----:B---3--:R-:W-:-:S07]  /*00e0*/  DADD R4, R2, R2 ;  /* 0x0000000002047229 */ /* 0x008fce0000000002 */
[----:B------:R-:W-:Y:S01]  /*00f0*/  STG.E.64 desc[UR4][R6.64], R4 ;  /* 0x0000000406007986 */ /* 0x000fe2000c101b04 */
[----:B------:R-:W-:Y:S05]  /*0100*/  EXIT ;  /* 0x000000000000794d */ /* 0x000fea0003800000 */
.L_x_0:
[----:B------:R-:W-:-:S00]  /*0110*/  BRA `(.L_x_0) ;  /* 0xfffffffc00fc7947 */ /* 0x000fc0000383ffff */
[----:B------:R-:W-:-:S00]  /*0120*/  NOP ;  /* 0x0000000000007918 */ /* 0x000fc00000000000 */
        /* <DEDUP_REMOVED lines=13> */
.L_x_1:


//--------------------- .nv.shared.reserved.0     --------------------------
	.section	.nv.shared.reserved.0,"aw",@nobits
	.weak		__nv_reservedSMEM_offset_0_alias
	.size		__nv_reservedSMEM_offset_0_alias, 0, 64
	.other		__nv_reservedSMEM_offset_0_alias,@"STO_CUDA_RESERVED_SHARED STV_DEFAULT"
__nv_reservedSMEM_offset_0_alias:
	.zero		0
	.zero		64


//--------------------- .nv.constant0._Z14return_double_iPdPKd --------------------------
	.section	.nv.constant0._Z14return_double_iPdPKd,"a",@progbits
	.sectionflags	@""
	.align	4
.nv.constant0._Z14return_double_iPdPKd:
	.zero		920


//--------------------- SYMBOLS --------------------------

	.type		.nv.reservedSmem.offset0,@object
	.size		.nv.reservedSmem.offset0,0x4
